//
// Generated by NVIDIA NVVM Compiler
//
// Compiler Build ID: CL-36424714
// Cuda compilation tools, release 13.0, V13.0.88
// Based on NVVM 20.0.0
//

.version 9.0
.target sm_100
.address_size 64

	// .globl	_Z14RGBToGreyscalePiS_i

.visible .entry _Z14RGBToGreyscalePiS_i(
	.param .u64 .ptr .align 1 _Z14RGBToGreyscalePiS_i_param_0,
	.param .u64 .ptr .align 1 _Z14RGBToGreyscalePiS_i_param_1,
	.param .u32 _Z14RGBToGreyscalePiS_i_param_2
)
{
	.reg .pred 	%p<2>;
	.reg .b32 	%r<10>;
	.reg .b64 	%rd<8>;
	.reg .b64 	%fd<7>;

	ld.param.u64 	%rd1, [_Z14RGBToGreyscalePiS_i_param_0];
	ld.param.u64 	%rd2, [_Z14RGBToGreyscalePiS_i_param_1];
	mov.u32 	%r2, %ctaid.x;
	mov.u32 	%r3, %ntid.x;
	mov.u32 	%r4, %tid.x;
	mad.lo.s32 	%r1, %r2, %r3, %r4;
	mad.lo.s32 	%r5, %r1, -1431655765, 715827882;
	setp.gt.u32 	%p1, %r5, 1431655764;
	@%p1 bra 	$L__BB0_2;
	cvta.to.global.u64 	%rd3, %rd2;
	cvta.to.global.u64 	%rd4, %rd1;
	mul.wide.s32 	%rd5, %r1, 4;
	add.s64 	%rd6, %rd4, %rd5;
	ld.global.u32 	%r6, [%rd6];
	cvt.rn.f64.s32 	%fd1, %r6;
	ld.global.u32 	%r7, [%rd6+4];
	cvt.rn.f64.s32 	%fd2, %r7;
	mul.f64 	%fd3, %fd2, 0d3FE2C8B439581062;
	fma.rn.f64 	%fd4, %fd1, 0d3FBD2F1A9FBE76C9, %fd3;
	ld.global.u32 	%r8, [%rd6+8];
	cvt.rn.f64.s32 	%fd5, %r8;
	fma.rn.f64 	%fd6, %fd5, 0d3FD322D0E5604189, %fd4;
	cvt.rzi.s32.f64 	%r9, %fd6;
	add.s64 	%rd7, %rd3, %rd5;
	st.global.u32 	[%rd7], %r9;
	st.global.u32 	[%rd7+4], %r9;
	st.global.u32 	[%rd7+8], %r9;
$L__BB0_2:
	ret;

}


// ===== COMPILED SASS (sm_100) =====

	.target	sm_100

	.elftype	@"ET_EXEC"


//--------------------- .note.nv.tkinfo           --------------------------
	.section	.note.nv.tkinfo,"",@"SHT_NOTE"
	.sectionflags	@"SHF_NOTE_NV_TKINFO"
	.tkinfo
        /*0018*/ 	.word	0x00000002
        /*0030*/ 	.string	""
        /*0030*/ 	.string	"ptxas"
        /*0030*/ 	.string	"Cuda compilation tools, release 13.0, V13.0.88"
        /*0030*/ 	.string	"Build cuda_13.0.r13.0/compiler.36424714_0"
        /*0030*/ 	.string	"-arch sm_100 -m 64 "



//--------------------- .note.nv.cuinfo           --------------------------
	.section	.note.nv.cuinfo,"",@"SHT_NOTE"
	.sectionflags	@"SHF_NOTE_NV_CUINFO"
        /*0018*/ 	.short	0x0002
        /*001a*/ 	.short	0x0064
        /*001c*/ 	.short	0x0082
	.zero		2


//--------------------- .nv.info                  --------------------------
	.section	.nv.info,"",@"SHT_CUDA_INFO"
	.align	4


	//----- nvinfo : EIATTR_REGCOUNT
	.align		4
        /*0000*/ 	.byte	0x04, 0x2f
        /*0002*/ 	.short	(.L_1 - .L_0)
	.align		4
.L_0:
        /*0004*/ 	.word	index@(_Z14RGBToGreyscalePiS_i)
        /*0008*/ 	.word	0x00000010


	//----- nvinfo : EIATTR_FRAME_SIZE
	.align		4
.L_1:
        /*000c*/ 	.byte	0x04, 0x11
        /*000e*/ 	.short	(.L_3 - .L_2)
	.align		4
.L_2:
        /*0010*/ 	.word	index@(_Z14RGBToGreyscalePiS_i)
        /*0014*/ 	.word	0x00000000


	//----- nvinfo : EIATTR_MIN_STACK_SIZE
	.align		4
.L_3:
        /*0018*/ 	.byte	0x04, 0x12
        /*001a*/ 	.short	(.L_5 - .L_4)
	.align		4
.L_4:
        /*001c*/ 	.word	index@(_Z14RGBToGreyscalePiS_i)
        /*0020*/ 	.word	0x00000000
.L_5:


//--------------------- .nv.compat                --------------------------
	.section	.nv.compat,"",@"SHT_CUDA_COMPAT_INFO"
	.align	4
        /*0000*/ 	.byte	0x02, 0x09, 0x00, 0x00, 0x02, 0x02, 0x01, 0x00, 0x02, 0x05, 0x05, 0x00, 0x03, 0x07, 0x01, 0x01
        /*0010*/ 	.byte	0x02, 0x03, 0x00, 0x00, 0x02, 0x06, 0x01, 0x00, 0x04, 0x0b, 0x08, 0x00, 0x01, 0x00, 0x00, 0x00
        /*0020*/ 	.byte	0x00, 0x00, 0x00, 0x00


//--------------------- .nv.info._Z14RGBToGreyscalePiS_i --------------------------
	.section	.nv.info._Z14RGBToGreyscalePiS_i,"",@"SHT_CUDA_INFO"
	.sectionflags	@""
	.align	4


	//----- nvinfo : EIATTR_CUDA_API_VERSION
	.align		4
        /*0000*/ 	.byte	0x04, 0x37
        /*0002*/ 	.short	(.L_7 - .L_6)
.L_6:
        /*0004*/ 	.word	0x00000082


	//----- nvinfo : EIATTR_KPARAM_INFO
	.align		4
.L_7:
        /*0008*/ 	.byte	0x04, 0x17
        /*000a*/ 	.short	(.L_9 - .L_8)
.L_8:
        /*000c*/ 	.word	0x00000000
        /*0010*/ 	.short	0x0002
        /*0012*/ 	.short	0x0010
        /*0014*/ 	.byte	0x00, 0xf0, 0x11, 0x00


	//----- nvinfo : EIATTR_KPARAM_INFO
	.align		4
.L_9:
        /*0018*/ 	.byte	0x04, 0x17
        /*001a*/ 	.short	(.L_11 - .L_10)
.L_10:
        /*001c*/ 	.word	0x00000000
        /*0020*/ 	.short	0x0001
        /*0022*/ 	.short	0x0008
        /*0024*/ 	.byte	0x00, 0xf5, 0x21, 0x00


	//----- nvinfo : EIATTR_KPARAM_INFO
	.align		4
.L_11:
        /*0028*/ 	.byte	0x04, 0x17
        /*002a*/ 	.short	(.L_13 - .L_12)
.L_12:
        /*002c*/ 	.word	0x00000000
        /*0030*/ 	.short	0x0000
        /*0032*/ 	.short	0x0000
        /*0034*/ 	.byte	0x00, 0xf5, 0x21, 0x00


	//----- nvinfo : EIATTR_SPARSE_MMA_MASK
	.align		4
.L_13:
        /*0038*/ 	.byte	0x03, 0x50
        /*003a*/ 	.short	0x0000


	//----- nvinfo : EIATTR_MAXREG_COUNT
	.align		4
        /*003c*/ 	.byte	0x03, 0x1b
        /*003e*/ 	.short	0x00ff


	//----- nvinfo : EIATTR_MERCURY_ISA_VERSION
	.align		4
        /*0040*/ 	.byte	0x03, 0x5f
        /*0042*/ 	.short	0x0101


	//----- nvinfo : EIATTR_VRC_CTA_INIT_COUNT
	.align		4
        /*0044*/ 	.byte	0x02, 0x4a
	.zero		1
	.zero		1


	//----- nvinfo : EIATTR_EXIT_INSTR_OFFSETS
	.align		4
        /*0048*/ 	.byte	0x04, 0x1c
        /*004a*/ 	.short	(.L_15 - .L_14)


	//   ....[0]....
.L_14:
        /*004c*/ 	.word	0x00000080


	//   ....[1]....
        /*0050*/ 	.word	0x00000210


	//----- nvinfo : EIATTR_CBANK_PARAM_SIZE
	.align		4
.L_15:
        /*0054*/ 	.byte	0x03, 0x19
        /*0056*/ 	.short	0x0014


	//----- nvinfo : EIATTR_PARAM_CBANK
	.align		4
        /*0058*/ 	.byte	0x04, 0x0a
        /*005a*/ 	.short	(.L_17 - .L_16)
	.align		4
.L_16:
        /*005c*/ 	.word	index@(.nv.constant0._Z14RGBToGreyscalePiS_i)
        /*0060*/ 	.short	0x0380
        /*0062*/ 	.short	0x0014


	//----- nvinfo : EIATTR_SW_WAR
	.align		4
.L_17:
        /*0064*/ 	.byte	0x04, 0x36
        /*0066*/ 	.short	(.L_19 - .L_18)
.L_18:
        /*0068*/ 	.word	0x00000008
.L_19:


//--------------------- .nv.callgraph             --------------------------
	.section	.nv.callgraph,"",@"SHT_CUDA_CALLGRAPH"
	.align	4
	.sectionentsize	8
	.align		4
        /*0000*/ 	.word	0x00000000
	.align		4
        /*0004*/ 	.word	0xffffffff
	.align		4
        /*0008*/ 	.word	0x00000000
	.align		4
        /*000c*/ 	.word	0xfffffffe
	.align		4
        /*0010*/ 	.word	0x00000000
	.align		4
        /*0014*/ 	.word	0xfffffffd
	.align		4
        /*0018*/ 	.word	0x00000000
	.align		4
        /*001c*/ 	.word	0xfffffffc


//--------------------- .text._Z14RGBToGreyscalePiS_i --------------------------
	.section	.text._Z14RGBToGreyscalePiS_i,"ax",@progbits
	.align	128
        .global         _Z14RGBToGreyscalePiS_i
        .type           _Z14RGBToGreyscalePiS_i,@function
        .size           _Z14RGBToGreyscalePiS_i,(.L_x_1 - _Z14RGBToGreyscalePiS_i)
        .other          _Z14RGBToGreyscalePiS_i,@"STO_CUDA_ENTRY STV_DEFAULT"
_Z14RGBToGreyscalePiS_i:
.text._Z14RGBToGreyscalePiS_i:
[----:B------:R-:W-:Y:S01]  /*0000*/  LDC R1, c[0x0][0x37c] ;  /* 0x0000df00ff017b82 */ /* 0x000fe20000000800 */
[----:B------:R-:W0:Y:S07]  /*0010*/  S2R R0, SR_TID.X ;  /* 0x0000000000007919 */ /* 0x000e2e0000002100 */
[----:B------:R-:W0:Y:S01]  /*0020*/  S2UR UR4, SR_CTAID.X ;  /* 0x00000000000479c3 */ /* 0x000e220000002500 */
[----:B------:R-:W-:-:S07]  /*0030*/  HFMA2 R2, -RZ, RZ, -0.05206298828125, -0.052093505859375 ;  /* 0xaaaaaaabff027431 */ /* 0x000fce00000001ff */
[----:B------:R-:W0:Y:S02]  /*0040*/  LDC R13, c[0x0][0x360] ;  /* 0x0000d800ff0d7b82 */ /* 0x000e240000000800 */
[----:B0-----:R-:W-:-:S04]  /*0050*/  IMAD R13, R13, UR4, R0 ;  /* 0x000000040d0d7c24 */ /* 0x001fc8000f8e0200 */
[----:B------:R-:W-:-:S05]  /*0060*/  IMAD R0, R13, R2, 0x2aaaaaaa ;  /* 0x2aaaaaaa0d007424 */ /* 0x000fca00078e0202 */
[----:B------:R-:W-:-:S13]  /*0070*/  ISETP.GT.U32.AND P0, PT, R0, 0x55555554, PT ;  /* 0x555555540000780c */ /* 0x000fda0003f04070 */
[----:B------:R-:W-:Y:S05]  /*0080*/  @P0 EXIT ;  /* 0x000000000000094d */ /* 0x000fea0003800000 */
[----:B------:R-:W0:Y:S01]  /*0090*/  LDC.64 R2, c[0x0][0x380] ;  /* 0x0000e000ff027b82 */ /* 0x000e220000000a00 */
[----:B------:R-:W1:Y:S01]  /*00a0*/  LDCU.64 UR4, c[0x0][0x358] ;  /* 0x00006b00ff0477ac */ /* 0x000e620008000a00 */
[----:B------:R-:W-:Y:S01]  /*00b0*/  UMOV UR6, 0x39581062 ;  /* 0x3958106200067882 */ /* 0x000fe20000000000 */
[----:B------:R-:W-:-:S05]  /*00c0*/  UMOV UR7, 0x3fe2c8b4 ;  /* 0x3fe2c8b400077882 */ /* 0x000fca0000000000 */
[----:B------:R-:W2:Y:S01]  /*00d0*/  LDC.64 R10, c[0x0][0x388] ;  /* 0x0000e200ff0a7b82 */ /* 0x000ea20000000a00 */
[----:B0-----:R-:W-:-:S05]  /*00e0*/  IMAD.WIDE R2, R13, 0x4, R2 ;  /* 0x000000040d027825 */ /* 0x001fca00078e0202 */
[----:B-1----:R-:W3:Y:S04]  /*00f0*/  LDG.E R12, desc[UR4][R2.64+0x4] ;  /* 0x00000404020c7981 */ /* 0x002ee8000c1e1900 */
[----:B------:R-:W4:Y:S04]  /*0100*/  LDG.E R0, desc[UR4][R2.64] ;  /* 0x0000000402007981 */ /* 0x000f28000c1e1900 */
[----:B------:R2:W5:Y:S02]  /*0110*/  LDG.E R8, desc[UR4][R2.64+0x8] ;  /* 0x0000080402087981 */ /* 0x000564000c1e1900 */
[----:B--2---:R-:W-:Y:S01]  /*0120*/  IMAD.WIDE R2, R13, 0x4, R10 ;  /* 0x000000040d027825 */ /* 0x004fe200078e020a */
[----:B---3--:R-:W0:Y:S08]  /*0130*/  I2F.F64 R6, R12 ;  /* 0x0000000c00067312 */ /* 0x008e300000201c00 */
[----:B----4-:R-:W1:Y:S01]  /*0140*/  I2F.F64 R4, R0 ;  /* 0x0000000000047312 */ /* 0x010e620000201c00 */
[----:B0-----:R-:W-:-:S07]  /*0150*/  DMUL R6, R6, UR6 ;  /* 0x0000000606067c28 */ /* 0x001fce0008000000 */
[----:B-----5:R-:W0:Y:S01]  /*0160*/  I2F.F64 R8, R8 ;  /* 0x0000000800087312 */ /* 0x020e220000201c00 */
[----:B------:R-:W-:Y:S01]  /*0170*/  UMOV UR6, 0x9fbe76c9 ;  /* 0x9fbe76c900067882 */ /* 0x000fe20000000000 */
[----:B------:R-:W-:Y:S02]  /*0180*/  UMOV UR7, 0x3fbd2f1a ;  /* 0x3fbd2f1a00077882 */ /* 0x000fe40000000000 */
[----:B-1----:R-:W-:Y:S01]  /*0190*/  DFMA R4, R4, UR6, R6 ;  /* 0x0000000604047c2b */ /* 0x002fe20008000006 */
[----:B------:R-:W-:Y:S01]  /*01a0*/  UMOV UR6, 0xe5604189 ;  /* 0xe560418900067882 */ /* 0x000fe20000000000 */
[----:B------:R-:W-:-:S06]  /*01b0*/  UMOV UR7, 0x3fd322d0 ;  /* 0x3fd322d000077882 */ /* 0x000fcc0000000000 */
[----:B0-----:R-:W-:-:S10]  /*01c0*/  DFMA R4, R8, UR6, R4 ;  /* 0x0000000608047c2b */ /* 0x001fd40008000004 */
[----:B------:R-:W0:Y:S02]  /*01d0*/  F2I.F64.TRUNC R5, R4 ;  /* 0x0000000400057311 */ /* 0x000e24000030d100 */
[----:B0-----:R-:W-:Y:S04]  /*01e0*/  STG.E desc[UR4][R2.64], R5 ;  /* 0x0000000502007986 */ /* 0x001fe8000c101904 */
[----:B------:R-:W-:Y:S04]  /*01f0*/  STG.E desc[UR4][R2.64+0x4], R5 ;  /* 0x0000040502007986 */ /* 0x000fe8000c101904 */
[----:B------:R-:W-:Y:S01]  /*0200*/  STG.E desc[UR4][R2.64+0x8], R5 ;  /* 0x0000080502007986 */ /* 0x000fe2000c101904 */
[----:B------:R-:W-:Y:S05]  /*0210*/  EXIT ;  /* 0x000000000000794d */ /* 0x000fea0003800000 */
.L_x_0:
[----:B------:R-:W-:-:S00]  /*0220*/  BRA `(.L_x_0) ;  /* 0xfffffffc00fc7947 */ /* 0x000fc0000383ffff */
[----:B------:R-:W-:-:S00]  /*0230*/  NOP ;  /* 0x0000000000007918 */ /* 0x000fc00000000000 */
        /* <DEDUP_REMOVED lines=12> */
.L_x_1:


//--------------------- .nv.shared.reserved.0     --------------------------
	.section	.nv.shared.reserved.0,"aw",@nobits
	.weak		__nv_reservedSMEM_offset_0_alias
	.size		__nv_reservedSMEM_offset_0_alias, 0, 64
	.other		__nv_reservedSMEM_offset_0_alias,@"STO_CUDA_RESERVED_SHARED STV_DEFAULT"
__nv_reservedSMEM_offset_0_alias:
	.zero		0
	.zero		64


//--------------------- .nv.constant0._Z14RGBToGreyscalePiS_i --------------------------
	.section	.nv.constant0._Z14RGBToGreyscalePiS_i,"a",@progbits
	.sectionflags	@""
	.align	4
.nv.constant0._Z14RGBToGreyscalePiS_i:
	.zero		916


//--------------------- SYMBOLS --------------------------

	.type		.nv.reservedSmem.offset0,@object
	.size		.nv.reservedSmem.offset0,0x4
